//
// Generated by NVIDIA NVVM Compiler
//
// Compiler Build ID: CL-36424714
// Cuda compilation tools, release 13.0, V13.0.88
// Based on NVVM 20.0.0
//

.version 9.0
.target sm_100
.address_size 64

	// .globl	_Z14fmaRnF32Kerneli

.visible .entry _Z14fmaRnF32Kerneli(
	.param .u32 _Z14fmaRnF32Kerneli_param_0
)
{
	.reg .pred 	%p<6>;
	.reg .b32 	%r<12>;

	ld.param.u32 	%r8, [_Z14fmaRnF32Kerneli_param_0];
	// begin inline asm
	.reg .f32 %fa<8>, %fb<8>, %fc<8>, %fd<8>;
	mov.f32 %fa0, 1.23;
	mov.f32 %fa1, 2.34;
	mov.f32 %fa2, 3.45;
	mov.f32 %fa3, 4.56;
	mov.f32 %fa4, 5.67;
	mov.f32 %fa5, 6.78;
	mov.f32 %fa6, 7.89;
	mov.f32 %fa7, 8.90;
	mov.f32 %fb0, 0.01;
	mov.f32 %fb1, 0.12;
	mov.f32 %fb2, 0.23;
	mov.f32 %fb3, 0.34;
	mov.f32 %fb4, 0.45;
	mov.f32 %fb5, 0.56;
	mov.f32 %fb6, 0.67;
	mov.f32 %fb7, 0.78;
	mov.f32 %fc0, 0.11;
	mov.f32 %fc1, 0.22;
	mov.f32 %fc2, 0.33;
	mov.f32 %fc3, 0.44;
	mov.f32 %fc4, 0.55;
	mov.f32 %fc5, 0.66;
	mov.f32 %fc6, 0.77;
	mov.f32 %fc7, 0.88;
	
	// end inline asm
	setp.lt.s32 	%p1, %r8, 1;
	@%p1 bra 	$L__BB0_7;
	and.b32  	%r1, %r8, 3;
	setp.lt.u32 	%p2, %r8, 4;
	@%p2 bra 	$L__BB0_4;
	and.b32  	%r9, %r8, 2147483644;
	neg.s32 	%r10, %r9;
$L__BB0_3:
	// begin inline asm
	fma.rn.f32 %fd0, %fa0, %fb0, %fc0;
	fma.rn.f32 %fd1, %fa1, %fb1, %fc1;
	fma.rn.f32 %fd2, %fa2, %fb2, %fc2;
	fma.rn.f32 %fd3, %fa3, %fb3, %fc3;
	fma.rn.f32 %fd4, %fa4, %fb4, %fc4;
	fma.rn.f32 %fd5, %fa5, %fb5, %fc5;
	fma.rn.f32 %fd6, %fa6, %fb6, %fc6;
	fma.rn.f32 %fd7, %fa7, %fb7, %fc7;
	
	// end inline asm
	// begin inline asm
	fma.rn.f32 %fd0, %fa0, %fb0, %fc0;
	fma.rn.f32 %fd1, %fa1, %fb1, %fc1;
	fma.rn.f32 %fd2, %fa2, %fb2, %fc2;
	fma.rn.f32 %fd3, %fa3, %fb3, %fc3;
	fma.rn.f32 %fd4, %fa4, %fb4, %fc4;
	fma.rn.f32 %fd5, %fa5, %fb5, %fc5;
	fma.rn.f32 %fd6, %fa6, %fb6, %fc6;
	fma.rn.f32 %fd7, %fa7, %fb7, %fc7;
	
	// end inline asm
	// begin inline asm
	fma.rn.f32 %fd0, %fa0, %fb0, %fc0;
	fma.rn.f32 %fd1, %fa1, %fb1, %fc1;
	fma.rn.f32 %fd2, %fa2, %fb2, %fc2;
	fma.rn.f32 %fd3, %fa3, %fb3, %fc3;
	fma.rn.f32 %fd4, %fa4, %fb4, %fc4;
	fma.rn.f32 %fd5, %fa5, %fb5, %fc5;
	fma.rn.f32 %fd6, %fa6, %fb6, %fc6;
	fma.rn.f32 %fd7, %fa7, %fb7, %fc7;
	
	// end inline asm
	// begin inline asm
	fma.rn.f32 %fd0, %fa0, %fb0, %fc0;
	fma.rn.f32 %fd1, %fa1, %fb1, %fc1;
	fma.rn.f32 %fd2, %fa2, %fb2, %fc2;
	fma.rn.f32 %fd3, %fa3, %fb3, %fc3;
	fma.rn.f32 %fd4, %fa4, %fb4, %fc4;
	fma.rn.f32 %fd5, %fa5, %fb5, %fc5;
	fma.rn.f32 %fd6, %fa6, %fb6, %fc6;
	fma.rn.f32 %fd7, %fa7, %fb7, %fc7;
	
	// end inline asm
	add.s32 	%r10, %r10, 4;
	setp.ne.s32 	%p3, %r10, 0;
	@%p3 bra 	$L__BB0_3;
$L__BB0_4:
	setp.eq.s32 	%p4, %r1, 0;
	@%p4 bra 	$L__BB0_7;
	neg.s32 	%r11, %r1;
$L__BB0_6:
	.pragma "nounroll";
	// begin inline asm
	fma.rn.f32 %fd0, %fa0, %fb0, %fc0;
	fma.rn.f32 %fd1, %fa1, %fb1, %fc1;
	fma.rn.f32 %fd2, %fa2, %fb2, %fc2;
	fma.rn.f32 %fd3, %fa3, %fb3, %fc3;
	fma.rn.f32 %fd4, %fa4, %fb4, %fc4;
	fma.rn.f32 %fd5, %fa5, %fb5, %fc5;
	fma.rn.f32 %fd6, %fa6, %fb6, %fc6;
	fma.rn.f32 %fd7, %fa7, %fb7, %fc7;
	
	// end inline asm
	add.s32 	%r11, %r11, 1;
	setp.ne.s32 	%p5, %r11, 0;
	@%p5 bra 	$L__BB0_6;
$L__BB0_7:
	ret;

}


// ===== COMPILED SASS (sm_100) =====

	.target	sm_100

	.elftype	@"ET_EXEC"


//--------------------- .note.nv.tkinfo           --------------------------
	.section	.note.nv.tkinfo,"",@"SHT_NOTE"
	.sectionflags	@"SHF_NOTE_NV_TKINFO"
	.tkinfo
        /*0018*/ 	.word	0x00000002
        /*0030*/ 	.string	""
        /*0030*/ 	.string	"ptxas"
        /*0030*/ 	.string	"Cuda compilation tools, release 13.0, V13.0.88"
        /*0030*/ 	.string	"Build cuda_13.0.r13.0/compiler.36424714_0"
        /*0030*/ 	.string	"-arch sm_100 -m 64 "



//--------------------- .note.nv.cuinfo           --------------------------
	.section	.note.nv.cuinfo,"",@"SHT_NOTE"
	.sectionflags	@"SHF_NOTE_NV_CUINFO"
        /*0018*/ 	.short	0x0002
        /*001a*/ 	.short	0x0064
        /*001c*/ 	.short	0x0082
	.zero		2


//--------------------- .nv.info                  --------------------------
	.section	.nv.info,"",@"SHT_CUDA_INFO"
	.align	4


	//----- nvinfo : EIATTR_REGCOUNT
	.align		4
        /*0000*/ 	.byte	0x04, 0x2f
        /*0002*/ 	.short	(.L_1 - .L_0)
	.align		4
.L_0:
        /*0004*/ 	.word	index@(_Z14fmaRnF32Kerneli)
        /*0008*/ 	.word	0x00000004


	//----- nvinfo : EIATTR_FRAME_SIZE
	.align		4
.L_1:
        /*000c*/ 	.byte	0x04, 0x11
        /*000e*/ 	.short	(.L_3 - .L_2)
	.align		4
.L_2:
        /*0010*/ 	.word	index@(_Z14fmaRnF32Kerneli)
        /*0014*/ 	.word	0x00000000


	//----- nvinfo : EIATTR_MIN_STACK_SIZE
	.align		4
.L_3:
        /*0018*/ 	.byte	0x04, 0x12
        /*001a*/ 	.short	(.L_5 - .L_4)
	.align		4
.L_4:
        /*001c*/ 	.word	index@(_Z14fmaRnF32Kerneli)
        /*0020*/ 	.word	0x00000000
.L_5:


//--------------------- .nv.compat                --------------------------
	.section	.nv.compat,"",@"SHT_CUDA_COMPAT_INFO"
	.align	4
        /*0000*/ 	.byte	0x02, 0x09, 0x00, 0x00, 0x02, 0x02, 0x01, 0x00, 0x02, 0x05, 0x05, 0x00, 0x03, 0x07, 0x01, 0x01
        /*0010*/ 	.byte	0x02, 0x03, 0x00, 0x00, 0x02, 0x06, 0x01, 0x00, 0x04, 0x0b, 0x08, 0x00, 0x09, 0x00, 0x00, 0x00
        /*0020*/ 	.byte	0x00, 0x00, 0x00, 0x00


//--------------------- .nv.info._Z14fmaRnF32Kerneli --------------------------
	.section	.nv.info._Z14fmaRnF32Kerneli,"",@"SHT_CUDA_INFO"
	.sectionflags	@""
	.align	4


	//----- nvinfo : EIATTR_CUDA_API_VERSION
	.align		4
        /*0000*/ 	.byte	0x04, 0x37
        /*0002*/ 	.short	(.L_7 - .L_6)
.L_6:
        /*0004*/ 	.word	0x00000082


	//----- nvinfo : EIATTR_KPARAM_INFO
	.align		4
.L_7:
        /*0008*/ 	.byte	0x04, 0x17
        /*000a*/ 	.short	(.L_9 - .L_8)
.L_8:
        /*000c*/ 	.word	0x00000000
        /*0010*/ 	.short	0x0000
        /*0012*/ 	.short	0x0000
        /*0014*/ 	.byte	0x00, 0xf0, 0x11, 0x00


	//----- nvinfo : EIATTR_SPARSE_MMA_MASK
	.align		4
.L_9:
        /*0018*/ 	.byte	0x03, 0x50
        /*001a*/ 	.short	0x0000


	//----- nvinfo : EIATTR_MAXREG_COUNT
	.align		4
        /*001c*/ 	.byte	0x03, 0x1b
        /*001e*/ 	.short	0x00ff


	//----- nvinfo : EIATTR_MERCURY_ISA_VERSION
	.align		4
        /*0020*/ 	.byte	0x03, 0x5f
        /*0022*/ 	.short	0x0101


	//----- nvinfo : EIATTR_VRC_CTA_INIT_COUNT
	.align		4
        /*0024*/ 	.byte	0x02, 0x4a
	.zero		1
	.zero		1


	//----- nvinfo : EIATTR_EXIT_INSTR_OFFSETS
	.align		4
        /*0028*/ 	.byte	0x04, 0x1c
        /*002a*/ 	.short	(.L_11 - .L_10)


	//   ....[0]....
.L_10:
        /*002c*/ 	.word	0x00000030


	//   ....[1]....
        /*0030*/ 	.word	0x00000040


	//----- nvinfo : EIATTR_CBANK_PARAM_SIZE
	.align		4
.L_11:
        /*0034*/ 	.byte	0x03, 0x19
        /*0036*/ 	.short	0x0004


	//----- nvinfo : EIATTR_PARAM_CBANK
	.align		4
        /*0038*/ 	.byte	0x04, 0x0a
        /*003a*/ 	.short	(.L_13 - .L_12)
	.align		4
.L_12:
        /*003c*/ 	.word	index@(.nv.constant0._Z14fmaRnF32Kerneli)
        /*0040*/ 	.short	0x0380
        /*0042*/ 	.short	0x0004


	//----- nvinfo : EIATTR_SW_WAR
	.align		4
.L_13:
        /*0044*/ 	.byte	0x04, 0x36
        /*0046*/ 	.short	(.L_15 - .L_14)
.L_14:
        /*0048*/ 	.word	0x00000008
.L_15:


//--------------------- .nv.callgraph             --------------------------
	.section	.nv.callgraph,"",@"SHT_CUDA_CALLGRAPH"
	.align	4
	.sectionentsize	8
	.align		4
        /*0000*/ 	.word	0x00000000
	.align		4
        /*0004*/ 	.word	0xffffffff
	.align		4
        /*0008*/ 	.word	0x00000000
	.align		4
        /*000c*/ 	.word	0xfffffffe
	.align		4
        /*0010*/ 	.word	0x00000000
	.align		4
        /*0014*/ 	.word	0xfffffffd
	.align		4
        /*0018*/ 	.word	0x00000000
	.align		4
        /*001c*/ 	.word	0xfffffffc


//--------------------- .text._Z14fmaRnF32Kerneli --------------------------
	.section	.text._Z14fmaRnF32Kerneli,"ax",@progbits
	.align	128
        .global         _Z14fmaRnF32Kerneli
        .type           _Z14fmaRnF32Kerneli,@function
        .size           _Z14fmaRnF32Kerneli,(.L_x_1 - _Z14fmaRnF32Kerneli)
        .other          _Z14fmaRnF32Kerneli,@"STO_CUDA_ENTRY STV_DEFAULT"
_Z14fmaRnF32Kerneli:
.text._Z14fmaRnF32Kerneli:
[----:B------:R-:W-:Y:S08]  /*0000*/  LDC R1, c[0x0][0x37c] ;  /* 0x0000df00ff017b82 */ /* 0x000ff00000000800 */
[----:B------:R-:W0:Y:S02]  /*0010*/  LDC R0, c[0x0][0x380] ;  /* 0x0000e000ff007b82 */ /* 0x000e240000000800 */
[----:B0-----:R-:W-:-:S13]  /*0020*/  ISETP.GE.AND P0, PT, R0, 0x1, PT ;  /* 0x000000010000780c */ /* 0x001fda0003f06270 */
[----:B------:R-:W-:Y:S05]  /*0030*/  @!P0 EXIT ;  /* 0x000000000000894d */ /* 0x000fea0003800000 */
[----:B------:R-:W-:Y:S05]  /*0040*/  EXIT ;  /* 0x000000000000794d */ /* 0x000fea0003800000 */
.L_x_0:
[----:B------:R-:W-:-:S00]  /*0050*/  BRA `(.L_x_0) ;  /* 0xfffffffc00fc7947 */ /* 0x000fc0000383ffff */
[----:B------:R-:W-:-:S00]  /*0060*/  NOP ;  /* 0x0000000000007918 */ /* 0x000fc00000000000 */
        /* <DEDUP_REMOVED lines=9> */
.L_x_1:


//--------------------- .nv.shared.reserved.0     --------------------------
	.section	.nv.shared.reserved.0,"aw",@nobits
	.weak		__nv_reservedSMEM_offset_0_alias
	.size		__nv_reservedSMEM_offset_0_alias, 0, 64
	.other		__nv_reservedSMEM_offset_0_alias,@"STO_CUDA_RESERVED_SHARED STV_DEFAULT"
__nv_reservedSMEM_offset_0_alias:
	.zero		0
	.zero		64


//--------------------- .nv.constant0._Z14fmaRnF32Kerneli --------------------------
	.section	.nv.constant0._Z14fmaRnF32Kerneli,"a",@progbits
	.sectionflags	@""
	.align	4
.nv.constant0._Z14fmaRnF32Kerneli:
	.zero		900


//--------------------- SYMBOLS --------------------------

	.type		.nv.reservedSmem.offset0,@object
	.size		.nv.reservedSmem.offset0,0x4
